//
// Generated by NVIDIA NVVM Compiler
//
// Compiler Build ID: CL-36424714
// Cuda compilation tools, release 13.0, V13.0.88
// Based on NVVM 20.0.0
//

.version 9.0
.target sm_100
.address_size 64

	// .globl	_Z29fused_linear_relu_kernel_int8PKaS0_S0_Pfiiii

.visible .entry _Z29fused_linear_relu_kernel_int8PKaS0_S0_Pfiiii(
	.param .u64 .ptr .align 1 _Z29fused_linear_relu_kernel_int8PKaS0_S0_Pfiiii_param_0,
	.param .u64 .ptr .align 1 _Z29fused_linear_relu_kernel_int8PKaS0_S0_Pfiiii_param_1,
	.param .u64 .ptr .align 1 _Z29fused_linear_relu_kernel_int8PKaS0_S0_Pfiiii_param_2,
	.param .u64 .ptr .align 1 _Z29fused_linear_relu_kernel_int8PKaS0_S0_Pfiiii_param_3,
	.param .u32 _Z29fused_linear_relu_kernel_int8PKaS0_S0_Pfiiii_param_4,
	.param .u32 _Z29fused_linear_relu_kernel_int8PKaS0_S0_Pfiiii_param_5,
	.param .u32 _Z29fused_linear_relu_kernel_int8PKaS0_S0_Pfiiii_param_6,
	.param .u32 _Z29fused_linear_relu_kernel_int8PKaS0_S0_Pfiiii_param_7
)
{
	.reg .pred 	%p<13>;
	.reg .b16 	%rs<5>;
	.reg .b32 	%r<180>;
	.reg .b32 	%f<3>;
	.reg .b64 	%rd<45>;

	ld.param.u64 	%rd11, [_Z29fused_linear_relu_kernel_int8PKaS0_S0_Pfiiii_param_0];
	ld.param.u64 	%rd12, [_Z29fused_linear_relu_kernel_int8PKaS0_S0_Pfiiii_param_1];
	ld.param.u64 	%rd10, [_Z29fused_linear_relu_kernel_int8PKaS0_S0_Pfiiii_param_3];
	ld.param.u32 	%r40, [_Z29fused_linear_relu_kernel_int8PKaS0_S0_Pfiiii_param_4];
	ld.param.u32 	%r38, [_Z29fused_linear_relu_kernel_int8PKaS0_S0_Pfiiii_param_5];
	ld.param.u32 	%r39, [_Z29fused_linear_relu_kernel_int8PKaS0_S0_Pfiiii_param_6];
	cvta.to.global.u64 	%rd1, %rd12;
	cvta.to.global.u64 	%rd2, %rd11;
	mov.u32 	%r41, %ctaid.y;
	mov.u32 	%r42, %ntid.y;
	mov.u32 	%r43, %tid.y;
	mad.lo.s32 	%r1, %r41, %r42, %r43;
	mov.u32 	%r44, %ctaid.x;
	mov.u32 	%r45, %ntid.x;
	mov.u32 	%r46, %tid.x;
	mad.lo.s32 	%r2, %r44, %r45, %r46;
	setp.ge.s32 	%p1, %r1, %r40;
	setp.ge.s32 	%p2, %r2, %r38;
	or.pred  	%p3, %p1, %p2;
	@%p3 bra 	$L__BB0_15;
	setp.lt.s32 	%p4, %r39, 1;
	mov.b32 	%r179, 0;
	@%p4 bra 	$L__BB0_14;
	mul.lo.s32 	%r3, %r39, %r1;
	mul.lo.s32 	%r4, %r39, %r2;
	and.b32  	%r5, %r39, 15;
	setp.lt.u32 	%p5, %r39, 16;
	mov.b32 	%r171, 0;
	mov.u32 	%r179, %r171;
	@%p5 bra 	$L__BB0_5;
	and.b32  	%r171, %r39, 2147483632;
	neg.s32 	%r165, %r171;
	cvt.u64.u32 	%rd13, %r3;
	add.s64 	%rd14, %rd13, %rd2;
	add.s64 	%rd43, %rd14, 7;
	mov.b32 	%r179, 0;
	mov.u32 	%r164, %r4;
$L__BB0_4:
	.pragma "nounroll";
	cvt.s64.s32 	%rd15, %r164;
	add.s64 	%rd16, %rd1, %rd15;
	ld.global.u8 	%r51, [%rd16+3];
	ld.global.u8 	%r52, [%rd16+2];
	prmt.b32 	%r53, %r52, %r51, 0x3340U;
	ld.global.u8 	%r54, [%rd16+1];
	ld.global.u8 	%r55, [%rd16];
	prmt.b32 	%r56, %r55, %r54, 0x3340U;
	prmt.b32 	%r57, %r56, %r53, 0x5410U;
	ld.global.u8 	%r58, [%rd43+-4];
	ld.global.u8 	%r59, [%rd43+-5];
	prmt.b32 	%r60, %r59, %r58, 0x3340U;
	ld.global.u8 	%r61, [%rd43+-6];
	ld.global.u8 	%r62, [%rd43+-7];
	prmt.b32 	%r63, %r62, %r61, 0x3340U;
	prmt.b32 	%r64, %r63, %r60, 0x5410U;
	dp4a.s32.s32 	%r65, %r57, %r64, %r179;
	ld.global.u8 	%r66, [%rd16+7];
	ld.global.u8 	%r67, [%rd16+6];
	prmt.b32 	%r68, %r67, %r66, 0x3340U;
	ld.global.u8 	%r69, [%rd16+5];
	ld.global.u8 	%r70, [%rd16+4];
	prmt.b32 	%r71, %r70, %r69, 0x3340U;
	prmt.b32 	%r72, %r71, %r68, 0x5410U;
	ld.global.u8 	%r73, [%rd43];
	ld.global.u8 	%r74, [%rd43+-1];
	prmt.b32 	%r75, %r74, %r73, 0x3340U;
	ld.global.u8 	%r76, [%rd43+-2];
	ld.global.u8 	%r77, [%rd43+-3];
	prmt.b32 	%r78, %r77, %r76, 0x3340U;
	prmt.b32 	%r79, %r78, %r75, 0x5410U;
	dp4a.s32.s32 	%r80, %r72, %r79, %r65;
	ld.global.u8 	%r81, [%rd16+11];
	ld.global.u8 	%r82, [%rd16+10];
	prmt.b32 	%r83, %r82, %r81, 0x3340U;
	ld.global.u8 	%r84, [%rd16+9];
	ld.global.u8 	%r85, [%rd16+8];
	prmt.b32 	%r86, %r85, %r84, 0x3340U;
	prmt.b32 	%r87, %r86, %r83, 0x5410U;
	ld.global.u8 	%r88, [%rd43+4];
	ld.global.u8 	%r89, [%rd43+3];
	prmt.b32 	%r90, %r89, %r88, 0x3340U;
	ld.global.u8 	%r91, [%rd43+2];
	ld.global.u8 	%r92, [%rd43+1];
	prmt.b32 	%r93, %r92, %r91, 0x3340U;
	prmt.b32 	%r94, %r93, %r90, 0x5410U;
	dp4a.s32.s32 	%r95, %r87, %r94, %r80;
	ld.global.u8 	%r96, [%rd16+15];
	ld.global.u8 	%r97, [%rd16+14];
	prmt.b32 	%r98, %r97, %r96, 0x3340U;
	ld.global.u8 	%r99, [%rd16+13];
	ld.global.u8 	%r100, [%rd16+12];
	prmt.b32 	%r101, %r100, %r99, 0x3340U;
	prmt.b32 	%r102, %r101, %r98, 0x5410U;
	ld.global.u8 	%r103, [%rd43+8];
	ld.global.u8 	%r104, [%rd43+7];
	prmt.b32 	%r105, %r104, %r103, 0x3340U;
	ld.global.u8 	%r106, [%rd43+6];
	ld.global.u8 	%r107, [%rd43+5];
	prmt.b32 	%r108, %r107, %r106, 0x3340U;
	prmt.b32 	%r109, %r108, %r105, 0x5410U;
	dp4a.s32.s32 	%r179, %r102, %r109, %r95;
	add.s32 	%r165, %r165, 16;
	add.s64 	%rd43, %rd43, 16;
	add.s32 	%r164, %r164, 16;
	setp.ne.s32 	%p6, %r165, 0;
	@%p6 bra 	$L__BB0_4;
$L__BB0_5:
	setp.eq.s32 	%p7, %r5, 0;
	@%p7 bra 	$L__BB0_14;
	and.b32  	%r17, %r39, 7;
	setp.lt.u32 	%p8, %r5, 8;
	@%p8 bra 	$L__BB0_8;
	add.s32 	%r111, %r171, %r3;
	cvt.u64.u32 	%rd17, %r111;
	add.s64 	%rd18, %rd2, %rd17;
	add.s32 	%r112, %r171, %r4;
	cvt.s64.s32 	%rd19, %r112;
	add.s64 	%rd20, %rd1, %rd19;
	cvt.u64.u32 	%rd21, %r3;
	cvt.u64.u32 	%rd22, %r171;
	add.s64 	%rd23, %rd22, %rd21;
	add.s64 	%rd24, %rd2, %rd23;
	ld.global.u8 	%r113, [%rd20+4];
	ld.global.u8 	%r114, [%rd20+3];
	prmt.b32 	%r115, %r114, %r113, 0x3340U;
	ld.global.u8 	%r116, [%rd20+2];
	ld.global.u8 	%r117, [%rd20+1];
	prmt.b32 	%r118, %r117, %r116, 0x3340U;
	prmt.b32 	%r119, %r118, %r115, 0x5410U;
	ld.global.u8 	%r120, [%rd24+4];
	ld.global.u8 	%r121, [%rd24+3];
	prmt.b32 	%r122, %r121, %r120, 0x3340U;
	ld.global.u8 	%r123, [%rd24+2];
	ld.global.u8 	%r124, [%rd24+1];
	prmt.b32 	%r125, %r124, %r123, 0x3340U;
	prmt.b32 	%r126, %r125, %r122, 0x5410U;
	dp4a.s32.s32 	%r127, %r119, %r126, %r179;
	ld.global.u8 	%r128, [%rd20];
	ld.global.u8 	%r129, [%rd20+7];
	prmt.b32 	%r130, %r129, %r128, 0x3340U;
	ld.global.u8 	%r131, [%rd20+6];
	ld.global.u8 	%r132, [%rd20+5];
	prmt.b32 	%r133, %r132, %r131, 0x3340U;
	prmt.b32 	%r134, %r133, %r130, 0x5410U;
	ld.global.u8 	%r135, [%rd18];
	ld.global.u8 	%r136, [%rd24+7];
	prmt.b32 	%r137, %r136, %r135, 0x3340U;
	ld.global.u8 	%r138, [%rd24+6];
	ld.global.u8 	%r139, [%rd24+5];
	prmt.b32 	%r140, %r139, %r138, 0x3340U;
	prmt.b32 	%r141, %r140, %r137, 0x5410U;
	dp4a.s32.s32 	%r179, %r134, %r141, %r127;
	add.s32 	%r171, %r171, 8;
$L__BB0_8:
	setp.eq.s32 	%p9, %r17, 0;
	@%p9 bra 	$L__BB0_14;
	and.b32  	%r23, %r39, 3;
	setp.lt.u32 	%p10, %r17, 4;
	@%p10 bra 	$L__BB0_11;
	add.s32 	%r143, %r171, %r3;
	cvt.u64.u32 	%rd25, %r143;
	add.s64 	%rd26, %rd2, %rd25;
	add.s32 	%r144, %r171, %r4;
	cvt.s64.s32 	%rd27, %r144;
	add.s64 	%rd28, %rd1, %rd27;
	cvt.u64.u32 	%rd29, %r3;
	cvt.u64.u32 	%rd30, %r171;
	add.s64 	%rd31, %rd30, %rd29;
	add.s64 	%rd32, %rd2, %rd31;
	ld.global.u8 	%r145, [%rd28];
	ld.global.u8 	%r146, [%rd28+3];
	prmt.b32 	%r147, %r146, %r145, 0x3340U;
	ld.global.u8 	%r148, [%rd28+2];
	ld.global.u8 	%r149, [%rd28+1];
	prmt.b32 	%r150, %r149, %r148, 0x3340U;
	prmt.b32 	%r151, %r150, %r147, 0x5410U;
	ld.global.u8 	%r152, [%rd26];
	ld.global.u8 	%r153, [%rd32+3];
	prmt.b32 	%r154, %r153, %r152, 0x3340U;
	ld.global.u8 	%r155, [%rd32+2];
	ld.global.u8 	%r156, [%rd32+1];
	prmt.b32 	%r157, %r156, %r155, 0x3340U;
	prmt.b32 	%r158, %r157, %r154, 0x5410U;
	dp4a.s32.s32 	%r179, %r151, %r158, %r179;
	add.s32 	%r171, %r171, 4;
$L__BB0_11:
	setp.eq.s32 	%p11, %r23, 0;
	@%p11 bra 	$L__BB0_14;
	add.s32 	%r177, %r171, %r4;
	add.s32 	%r159, %r171, %r3;
	cvt.u64.u32 	%rd33, %r159;
	add.s64 	%rd44, %rd2, %rd33;
	neg.s32 	%r176, %r23;
$L__BB0_13:
	.pragma "nounroll";
	cvt.s64.s32 	%rd34, %r177;
	add.s64 	%rd35, %rd1, %rd34;
	ld.global.s8 	%rs1, [%rd44];
	ld.global.s8 	%rs2, [%rd35];
	mul.wide.s16 	%r160, %rs2, %rs1;
	add.s32 	%r179, %r160, %r179;
	add.s32 	%r177, %r177, 1;
	add.s64 	%rd44, %rd44, 1;
	add.s32 	%r176, %r176, 1;
	setp.ne.s32 	%p12, %r176, 0;
	@%p12 bra 	$L__BB0_13;
$L__BB0_14:
	ld.param.u64 	%rd42, [_Z29fused_linear_relu_kernel_int8PKaS0_S0_Pfiiii_param_2];
	cvt.s64.s32 	%rd36, %r2;
	cvta.to.global.u64 	%rd37, %rd42;
	add.s64 	%rd38, %rd37, %rd36;
	ld.global.s8 	%r162, [%rd38];
	add.s32 	%r161, %r179, %r162;
	// begin inline asm
	cvt.rn.f16.s32 %rs3, %r161;
	// end inline asm
	// begin inline asm
	{  cvt.f32.f16 %f1, %rs3;}

	// end inline asm
	max.f32 	%f2, %f1, 0f00000000;
	mad.lo.s32 	%r163, %r38, %r1, %r2;
	cvta.to.global.u64 	%rd39, %rd10;
	mul.wide.s32 	%rd40, %r163, 4;
	add.s64 	%rd41, %rd39, %rd40;
	st.global.f32 	[%rd41], %f2;
$L__BB0_15:
	ret;

}


// ===== COMPILED SASS (sm_100) =====

	.target	sm_100

	.elftype	@"ET_EXEC"


//--------------------- .note.nv.tkinfo           --------------------------
	.section	.note.nv.tkinfo,"",@"SHT_NOTE"
	.sectionflags	@"SHF_NOTE_NV_TKINFO"
	.tkinfo
        /*0018*/ 	.word	0x00000002
        /*0030*/ 	.string	""
        /*0030*/ 	.string	"ptxas"
        /*0030*/ 	.string	"Cuda compilation tools, release 13.0, V13.0.88"
        /*0030*/ 	.string	"Build cuda_13.0.r13.0/compiler.36424714_0"
        /*0030*/ 	.string	"-arch sm_100 -m 64 "



//--------------------- .note.nv.cuinfo           --------------------------
	.section	.note.nv.cuinfo,"",@"SHT_NOTE"
	.sectionflags	@"SHF_NOTE_NV_CUINFO"
        /*0018*/ 	.short	0x0002
        /*001a*/ 	.short	0x0064
        /*001c*/ 	.short	0x0082
	.zero		2


//--------------------- .nv.info                  --------------------------
	.section	.nv.info,"",@"SHT_CUDA_INFO"
	.align	4


	//----- nvinfo : EIATTR_REGCOUNT
	.align		4
        /*0000*/ 	.byte	0x04, 0x2f
        /*0002*/ 	.short	(.L_1 - .L_0)
	.align		4
.L_0:
        /*0004*/ 	.word	index@(_Z29fused_linear_relu_kernel_int8PKaS0_S0_Pfiiii)
        /*0008*/ 	.word	0x0000001f


	//----- nvinfo : EIATTR_FRAME_SIZE
	.align		4
.L_1:
        /*000c*/ 	.byte	0x04, 0x11
        /*000e*/ 	.short	(.L_3 - .L_2)
	.align		4
.L_2:
        /*0010*/ 	.word	index@(_Z29fused_linear_relu_kernel_int8PKaS0_S0_Pfiiii)
        /*0014*/ 	.word	0x00000000


	//----- nvinfo : EIATTR_MIN_STACK_SIZE
	.align		4
.L_3:
        /*0018*/ 	.byte	0x04, 0x12
        /*001a*/ 	.short	(.L_5 - .L_4)
	.align		4
.L_4:
        /*001c*/ 	.word	index@(_Z29fused_linear_relu_kernel_int8PKaS0_S0_Pfiiii)
        /*0020*/ 	.word	0x00000000
.L_5:


//--------------------- .nv.compat                --------------------------
	.section	.nv.compat,"",@"SHT_CUDA_COMPAT_INFO"
	.align	4
        /*0000*/ 	.byte	0x02, 0x09, 0x00, 0x00, 0x02, 0x02, 0x01, 0x00, 0x02, 0x05, 0x05, 0x00, 0x03, 0x07, 0x01, 0x01
        /*0010*/ 	.byte	0x02, 0x03, 0x00, 0x00, 0x02, 0x06, 0x01, 0x00, 0x04, 0x0b, 0x08, 0x00, 0x09, 0x00, 0x00, 0x00
        /*0020*/ 	.byte	0x00, 0x00, 0x00, 0x00


//--------------------- .nv.info._Z29fused_linear_relu_kernel_int8PKaS0_S0_Pfiiii --------------------------
	.section	.nv.info._Z29fused_linear_relu_kernel_int8PKaS0_S0_Pfiiii,"",@"SHT_CUDA_INFO"
	.sectionflags	@""
	.align	4


	//----- nvinfo : EIATTR_CUDA_API_VERSION
	.align		4
        /*0000*/ 	.byte	0x04, 0x37
        /*0002*/ 	.short	(.L_7 - .L_6)
.L_6:
        /*0004*/ 	.word	0x00000082


	//----- nvinfo : EIATTR_KPARAM_INFO
	.align		4
.L_7:
        /*0008*/ 	.byte	0x04, 0x17
        /*000a*/ 	.short	(.L_9 - .L_8)
.L_8:
        /*000c*/ 	.word	0x00000000
        /*0010*/ 	.short	0x0007
        /*0012*/ 	.short	0x002c
        /*0014*/ 	.byte	0x00, 0xf0, 0x11, 0x00


	//----- nvinfo : EIATTR_KPARAM_INFO
	.align		4
.L_9:
        /*0018*/ 	.byte	0x04, 0x17
        /*001a*/ 	.short	(.L_11 - .L_10)
.L_10:
        /*001c*/ 	.word	0x00000000
        /*0020*/ 	.short	0x0006
        /*0022*/ 	.short	0x0028
        /*0024*/ 	.byte	0x00, 0xf0, 0x11, 0x00


	//----- nvinfo : EIATTR_KPARAM_INFO
	.align		4
.L_11:
        /*0028*/ 	.byte	0x04, 0x17
        /*002a*/ 	.short	(.L_13 - .L_12)
.L_12:
        /*002c*/ 	.word	0x00000000
        /*0030*/ 	.short	0x0005
        /*0032*/ 	.short	0x0024
        /*0034*/ 	.byte	0x00, 0xf0, 0x11, 0x00


	//----- nvinfo : EIATTR_KPARAM_INFO
	.align		4
.L_13:
        /*0038*/ 	.byte	0x04, 0x17
        /*003a*/ 	.short	(.L_15 - .L_14)
.L_14:
        /*003c*/ 	.word	0x00000000
        /*0040*/ 	.short	0x0004
        /*0042*/ 	.short	0x0020
        /*0044*/ 	.byte	0x00, 0xf0, 0x11, 0x00


	//----- nvinfo : EIATTR_KPARAM_INFO
	.align		4
.L_15:
        /*0048*/ 	.byte	0x04, 0x17
        /*004a*/ 	.short	(.L_17 - .L_16)
.L_16:
        /*004c*/ 	.word	0x00000000
        /*0050*/ 	.short	0x0003
        /*0052*/ 	.short	0x0018
        /*0054*/ 	.byte	0x00, 0xf5, 0x21, 0x00


	//----- nvinfo : EIATTR_KPARAM_INFO
	.align		4
.L_17:
        /*0058*/ 	.byte	0x04, 0x17
        /*005a*/ 	.short	(.L_19 - .L_18)
.L_18:
        /*005c*/ 	.word	0x00000000
        /*0060*/ 	.short	0x0002
        /*0062*/ 	.short	0x0010
        /*0064*/ 	.byte	0x00, 0xf5, 0x21, 0x00


	//----- nvinfo : EIATTR_KPARAM_INFO
	.align		4
.L_19:
        /*0068*/ 	.byte	0x04, 0x17
        /*006a*/ 	.short	(.L_21 - .L_20)
.L_20:
        /*006c*/ 	.word	0x00000000
        /*0070*/ 	.short	0x0001
        /*0072*/ 	.short	0x0008
        /*0074*/ 	.byte	0x00, 0xf5, 0x21, 0x00


	//----- nvinfo : EIATTR_KPARAM_INFO
	.align		4
.L_21:
        /*0078*/ 	.byte	0x04, 0x17
        /*007a*/ 	.short	(.L_23 - .L_22)
.L_22:
        /*007c*/ 	.word	0x00000000
        /*0080*/ 	.short	0x0000
        /*0082*/ 	.short	0x0000
        /*0084*/ 	.byte	0x00, 0xf5, 0x21, 0x00


	//----- nvinfo : EIATTR_SPARSE_MMA_MASK
	.align		4
.L_23:
        /*0088*/ 	.byte	0x03, 0x50
        /*008a*/ 	.short	0x0000


	//----- nvinfo : EIATTR_MAXREG_COUNT
	.align		4
        /*008c*/ 	.byte	0x03, 0x1b
        /*008e*/ 	.short	0x00ff


	//----- nvinfo : EIATTR_MERCURY_ISA_VERSION
	.align		4
        /*0090*/ 	.byte	0x03, 0x5f
        /*0092*/ 	.short	0x0101


	//----- nvinfo : EIATTR_VRC_CTA_INIT_COUNT
	.align		4
        /*0094*/ 	.byte	0x02, 0x4a
	.zero		1
	.zero		1


	//----- nvinfo : EIATTR_EXIT_INSTR_OFFSETS
	.align		4
        /*0098*/ 	.byte	0x04, 0x1c
        /*009a*/ 	.short	(.L_25 - .L_24)


	//   ....[0]....
.L_24:
        /*009c*/ 	.word	0x000000c0


	//   ....[1]....
        /*00a0*/ 	.word	0x00000d50


	//----- nvinfo : EIATTR_CBANK_PARAM_SIZE
	.align		4
.L_25:
        /*00a4*/ 	.byte	0x03, 0x19
        /*00a6*/ 	.short	0x0030


	//----- nvinfo : EIATTR_PARAM_CBANK
	.align		4
        /*00a8*/ 	.byte	0x04, 0x0a
        /*00aa*/ 	.short	(.L_27 - .L_26)
	.align		4
.L_26:
        /*00ac*/ 	.word	index@(.nv.constant0._Z29fused_linear_relu_kernel_int8PKaS0_S0_Pfiiii)
        /*00b0*/ 	.short	0x0380
        /*00b2*/ 	.short	0x0030


	//----- nvinfo : EIATTR_SW_WAR
	.align		4
.L_27:
        /*00b4*/ 	.byte	0x04, 0x36
        /*00b6*/ 	.short	(.L_29 - .L_28)
.L_28:
        /*00b8*/ 	.word	0x00000008
.L_29:


//--------------------- .nv.callgraph             --------------------------
	.section	.nv.callgraph,"",@"SHT_CUDA_CALLGRAPH"
	.align	4
	.sectionentsize	8
	.align		4
        /*0000*/ 	.word	0x00000000
	.align		4
        /*0004*/ 	.word	0xffffffff
	.align		4
        /*0008*/ 	.word	0x00000000
	.align		4
        /*000c*/ 	.word	0xfffffffe
	.align		4
        /*0010*/ 	.word	0x00000000
	.align		4
        /*0014*/ 	.word	0xfffffffd
	.align		4
        /*0018*/ 	.word	0x00000000
	.align		4
        /*001c*/ 	.word	0xfffffffc


//--------------------- .text._Z29fused_linear_relu_kernel_int8PKaS0_S0_Pfiiii --------------------------
	.section	.text._Z29fused_linear_relu_kernel_int8PKaS0_S0_Pfiiii,"ax",@progbits
	.align	128
        .global         _Z29fused_linear_relu_kernel_int8PKaS0_S0_Pfiiii
        .type           _Z29fused_linear_relu_kernel_int8PKaS0_S0_Pfiiii,@function
        .size           _Z29fused_linear_relu_kernel_int8PKaS0_S0_Pfiiii,(.L_x_7 - _Z29fused_linear_relu_kernel_int8PKaS0_S0_Pfiiii)
        .other          _Z29fused_linear_relu_kernel_int8PKaS0_S0_Pfiiii,@"STO_CUDA_ENTRY STV_DEFAULT"
_Z29fused_linear_relu_kernel_int8PKaS0_S0_Pfiiii:
.text._Z29fused_linear_relu_kernel_int8PKaS0_S0_Pfiiii:
[----:B------:R-:W-:Y:S01]  /*0000*/  LDC R1, c[0x0][0x37c] ;  /* 0x0000df00ff017b82 */ /* 0x000fe20000000800 */
[----:B------:R-:W0:Y:S07]  /*0010*/  S2R R3, SR_TID.X ;  /* 0x0000000000037919 */ /* 0x000e2e0000002100 */
[----:B------:R-:W1:Y:S01]  /*0020*/  LDC R7, c[0x0][0x364] ;  /* 0x0000d900ff077b82 */ /* 0x000e620000000800 */
[----:B------:R-:W2:Y:S01]  /*0030*/  LDCU.64 UR10, c[0x0][0x3a0] ;  /* 0x00007400ff0a77ac */ /* 0x000ea20008000a00 */
[----:B------:R-:W1:Y:S06]  /*0040*/  S2R R2, SR_TID.Y ;  /* 0x0000000000027919 */ /* 0x000e6c0000002200 */
[----:B------:R-:W0:Y:S08]  /*0050*/  S2UR UR5, SR_CTAID.X ;  /* 0x00000000000579c3 */ /* 0x000e300000002500 */
[----:B------:R-:W0:Y:S08]  /*0060*/  LDC R0, c[0x0][0x360] ;  /* 0x0000d800ff007b82 */ /* 0x000e300000000800 */
[----:B------:R-:W1:Y:S01]  /*0070*/  S2UR UR4, SR_CTAID.Y ;  /* 0x00000000000479c3 */ /* 0x000e620000002600 */
[----:B0-----:R-:W-:-:S05]  /*0080*/  IMAD R0, R0, UR5, R3 ;  /* 0x0000000500007c24 */ /* 0x001fca000f8e0203 */
[----:B--2---:R-:W-:Y:S01]  /*0090*/  ISETP.GE.AND P0, PT, R0, UR11, PT ;  /* 0x0000000b00007c0c */ /* 0x004fe2000bf06270 */
[----:B-1----:R-:W-:-:S05]  /*00a0*/  IMAD R7, R7, UR4, R2 ;  /* 0x0000000407077c24 */ /* 0x002fca000f8e0202 */
[----:B------:R-:W-:-:S13]  /*00b0*/  ISETP.GE.OR P0, PT, R7, UR10, P0 ;  /* 0x0000000a07007c0c */ /* 0x000fda0008706670 */
[----:B------:R-:W-:Y:S05]  /*00c0*/  @P0 EXIT ;  /* 0x000000000000094d */ /* 0x000fea0003800000 */
[----:B------:R-:W0:Y:S01]  /*00d0*/  LDCU UR5, c[0x0][0x3a8] ;  /* 0x00007500ff0577ac */ /* 0x000e220008000800 */
[----:B------:R-:W-:Y:S01]  /*00e0*/  IMAD.MOV.U32 R10, RZ, RZ, RZ ;  /* 0x000000ffff0a7224 */ /* 0x000fe200078e00ff */
[----:B------:R-:W1:Y:S01]  /*00f0*/  LDCU.64 UR8, c[0x0][0x358] ;  /* 0x00006b00ff0877ac */ /* 0x000e620008000a00 */
[----:B0-----:R-:W-:-:S09]  /*0100*/  UISETP.GE.AND UP0, UPT, UR5, 0x1, UPT ;  /* 0x000000010500788c */ /* 0x001fd2000bf06270 */
[----:B-1----:R-:W-:Y:S05]  /*0110*/  BRA.U !UP0, `(.L_x_0) ;  /* 0x0000000908dc7547 */ /* 0x002fea000b800000 */
[----:B------:R-:W-:Y:S02]  /*0120*/  UISETP.GE.U32.AND UP1, UPT, UR5, 0x10, UPT ;  /* 0x000000100500788c */ /* 0x000fe4000bf26070 */
[----:B------:R-:W-:Y:S01]  /*0130*/  IMAD R9, R7, UR5, RZ ;  /* 0x0000000507097c24 */ /* 0x000fe2000f8e02ff */
[----:B------:R-:W-:Y:S02]  /*0140*/  ULOP3.LUT UR6, UR5, 0xf, URZ, 0xc0, !UPT ;  /* 0x0000000f05067892 */ /* 0x000fe4000f8ec0ff */
[----:B------:R-:W-:Y:S01]  /*0150*/  IMAD R6, R0, UR5, RZ ;  /* 0x0000000500067c24 */ /* 0x000fe2000f8e02ff */
[----:B------:R-:W-:Y:S01]  /*0160*/  UMOV UR4, URZ ;  /* 0x000000ff00047c82 */ /* 0x000fe20008000000 */
[----:B------:R-:W-:Y:S01]  /*0170*/  IMAD.MOV.U32 R10, RZ, RZ, RZ ;  /* 0x000000ffff0a7224 */ /* 0x000fe200078e00ff */
[----:B------:R-:W-:Y:S01]  /*0180*/  UISETP.NE.AND UP0, UPT, UR6, URZ, UPT ;  /* 0x000000ff0600728c */ /* 0x000fe2000bf05270 */
[----:B------:R-:W-:Y:S10]  /*0190*/  BRA.U !UP1, `(.L_x_1) ;  /* 0x0000000509347547 */ /* 0x000ff4000b800000 */
[----:B------:R-:W0:Y:S01]  /*01a0*/  LDCU.64 UR12, c[0x0][0x380] ;  /* 0x00007000ff0c77ac */ /* 0x000e220008000a00 */
[----:B------:R-:W-:Y:S02]  /*01b0*/  IMAD.MOV.U32 R10, RZ, RZ, RZ ;  /* 0x000000ffff0a7224 */ /* 0x000fe400078e00ff */
[----:B------:R-:W-:Y:S01]  /*01c0*/  IMAD.MOV.U32 R8, RZ, RZ, R6 ;  /* 0x000000ffff087224 */ /* 0x000fe200078e0006 */
[----:B------:R-:W-:Y:S01]  /*01d0*/  ULOP3.LUT UR4, UR5, 0x7ffffff0, URZ, 0xc0, !UPT ;  /* 0x7ffffff005047892 */ /* 0x000fe2000f8ec0ff */
[----:B------:R-:W1:Y:S03]  /*01e0*/  LDCU.64 UR14, c[0x0][0x388] ;  /* 0x00007100ff0e77ac */ /* 0x000e660008000a00 */
[----:B------:R-:W-:Y:S01]  /*01f0*/  UIADD3 UR7, UPT, UPT, -UR4, URZ, URZ ;  /* 0x000000ff04077290 */ /* 0x000fe2000fffe1ff */
[----:B0-----:R-:W-:-:S04]  /*0200*/  IADD3 R2, P0, PT, R9, UR12, RZ ;  /* 0x0000000c09027c10 */ /* 0x001fc8000ff1e0ff */
[----:B------:R-:W-:-:S04]  /*0210*/  IADD3 R2, P1, PT, R2, 0x7, RZ ;  /* 0x0000000702027810 */ /* 0x000fc80007f3e0ff */
[----:B-1----:R-:W-:-:S09]  /*0220*/  IADD3.X R3, PT, PT, RZ, UR13, RZ, P1, P0 ;  /* 0x0000000dff037c10 */ /* 0x002fd20008fe04ff */
.L_x_2:
[C---:B------:R-:W-:Y:S01]  /*0230*/  IADD3 R4, P0, PT, R8.reuse, UR14, RZ ;  /* 0x0000000e08047c10 */ /* 0x040fe2000ff1e0ff */
[----:B------:R-:W2:Y:S03]  /*0240*/  LDG.E.U8 R23, desc[UR8][R2.64+-0x4] ;  /* 0xfffffc0802177981 */ /* 0x000ea6000c1e1100 */
[----:B------:R-:W-:Y:S01]  /*0250*/  LEA.HI.X.SX32 R5, R8, UR15, 0x1, P0 ;  /* 0x0000000f08057c11 */ /* 0x000fe200080f0eff */
[----:B------:R-:W2:Y:S04]  /*0260*/  LDG.E.U8 R24, desc[UR8][R2.64+-0x5] ;  /* 0xfffffb0802187981 */ /* 0x000ea8000c1e1100 */
[----:B------:R-:W3:Y:S04]  /*0270*/  LDG.E.U8 R25, desc[UR8][R2.64+-0x6] ;  /* 0xfffffa0802197981 */ /* 0x000ee8000c1e1100 */
[----:B------:R-:W3:Y:S04]  /*0280*/  LDG.E.U8 R26, desc[UR8][R2.64+-0x7] ;  /* 0xfffff908021a7981 */ /* 0x000ee8000c1e1100 */
[----:B------:R-:W4:Y:S04]  /*0290*/  LDG.E.U8 R19, desc[UR8][R4.64+0x3] ;  /* 0x0000030804137981 */ /* 0x000f28000c1e1100 */
[----:B------:R-:W4:Y:S04]  /*02a0*/  LDG.E.U8 R20, desc[UR8][R4.64+0x2] ;  /* 0x0000020804147981 */ /* 0x000f28000c1e1100 */
[----:B------:R-:W5:Y:S04]  /*02b0*/  LDG.E.U8 R21, desc[UR8][R4.64+0x1] ;  /* 0x0000010804157981 */ /* 0x000f68000c1e1100 */
        /* <DEDUP_REMOVED lines=8> */
[----:B------:R-:W5:Y:S01]  /*0340*/  LDG.E.U8 R15, desc[UR8][R4.64+0x4] ;  /* 0x00000408040f7981 */ /* 0x000f62000c1e1100 */
[----:B--2---:R-:W-:-:S02]  /*0350*/  PRMT R23, R24, 0x3340, R23 ;  /* 0x0000334018177816 */ /* 0x004fc40000000017 */
[----:B---3--:R-:W-:-:S04]  /*0360*/  PRMT R26, R26, 0x3340, R25 ;  /* 0x000033401a1a7816 */ /* 0x008fc80000000019 */
[----:B------:R-:W-:Y:S02]  /*0370*/  PRMT R23, R26, 0x5410, R23 ;  /* 0x000054101a177816 */ /* 0x000fe40000000017 */
[----:B----4-:R-:W-:Y:S02]  /*0380*/  PRMT R19, R20, 0x3340, R19 ;  /* 0x0000334014137816 */ /* 0x010fe40000000013 */
[----:B------:R-:W2:Y:S01]  /*0390*/  LDG.E.U8 R20, desc[UR8][R2.64+0x2] ;  /* 0x0000020802147981 */ /* 0x000ea2000c1e1100 */
[----:B-----5:R-:W-:-:S03]  /*03a0*/  PRMT R22, R22, 0x3340, R21 ;  /* 0x0000334016167816 */ /* 0x020fc60000000015 */
[----:B------:R-:W3:Y:S01]  /*03b0*/  LDG.E.U8 R21, desc[UR8][R2.64+0x3] ;  /* 0x0000030802157981 */ /* 0x000ee2000c1e1100 */
[----:B------:R-:W-:-:S03]  /*03c0*/  PRMT R19, R22, 0x5410, R19 ;  /* 0x0000541016137816 */ /* 0x000fc60000000013 */
[----:B------:R-:W4:Y:S01]  /*03d0*/  LDG.E.U8 R22, desc[UR8][R4.64+0xc] ;  /* 0x00000c0804167981 */ /* 0x000f22000c1e1100 */
[----:B------:R-:W-:Y:S01]  /*03e0*/  PRMT R11, R18, 0x3340, R11 ;  /* 0x00003340120b7816 */ /* 0x000fe2000000000b */
[----:B------:R-:W-:Y:S02]  /*03f0*/  IDP.4A.S8.S8 R10, R19, R23, R10 ;  /* 0x00000017130a7226 */ /* 0x000fe4000000060a */
[----:B------:R-:W3:Y:S04]  /*0400*/  LDG.E.U8 R18, desc[UR8][R2.64+0x4] ;  /* 0x0000040802127981 */ /* 0x000ee8000c1e1100 */
[----:B------:R-:W2:Y:S01]  /*0410*/  LDG.E.U8 R23, desc[UR8][R2.64+0x1] ;  /* 0x0000010802177981 */ /* 0x000ea2000c1e1100 */
[----:B------:R-:W-:-:S03]  /*0420*/  PRMT R24, R17, 0x3340, R16 ;  /* 0x0000334011187816 */ /* 0x000fc60000000010 */
[----:B------:R-:W5:Y:S04]  /*0430*/  LDG.E.U8 R19, desc[UR8][R4.64+0xa] ;  /* 0x00000a0804137981 */ /* 0x000f68000c1e1100 */
[----:B------:R-:W4:Y:S01]  /*0440*/  LDG.E.U8 R17, desc[UR8][R4.64+0x8] ;  /* 0x0000080804117981 */ /* 0x000f22000c1e1100 */
[----:B------:R-:W-:-:S03]  /*0450*/  PRMT R25, R13, 0x3340, R12 ;  /* 0x000033400d197816 */ /* 0x000fc6000000000c */
[----:B------:R-:W5:Y:S01]  /*0460*/  LDG.E.U8 R12, desc[UR8][R4.64+0xb] ;  /* 0x00000b08040c7981 */ /* 0x000f62000c1e1100 */
[----:B------:R-:W-:-:S03]  /*0470*/  PRMT R27, R24, 0x5410, R11 ;  /* 0x00005410181b7816 */ /* 0x000fc6000000000b */
[----:B------:R-:W4:Y:S01]  /*0480*/  LDG.E.U8 R16, desc[UR8][R4.64+0xe] ;  /* 0x00000e0804107981 */ /* 0x000f22000c1e1100 */
[----:B------:R-:W-:-:S03]  /*0490*/  PRMT R26, R15, 0x3340, R14 ;  /* 0x000033400f1a7816 */ /* 0x000fc6000000000e */
[----:B------:R-:W4:Y:S01]  /*04a0*/  LDG.E.U8 R14, desc[UR8][R4.64+0x9] ;  /* 0x00000908040e7981 */ /* 0x000f22000c1e1100 */
[----:B------:R-:W-:-:S03]  /*04b0*/  PRMT R28, R26, 0x5410, R25 ;  /* 0x000054101a1c7816 */ /* 0x000fc60000000019 */
[----:B------:R-:W4:Y:S04]  /*04c0*/  LDG.E.U8 R15, desc[UR8][R4.64+0xf] ;  /* 0x00000f08040f7981 */ /* 0x000f28000c1e1100 */
[----:B------:R-:W4:Y:S04]  /*04d0*/  LDG.E.U8 R13, desc[UR8][R4.64+0xd] ;  /* 0x00000d08040d7981 */ /* 0x000f28000c1e1100 */
[----:B------:R-:W4:Y:S04]  /*04e0*/  LDG.E.U8 R24, desc[UR8][R2.64+0x8] ;  /* 0x0000080802187981 */ /* 0x000f28000c1e1100 */
[----:B------:R-:W4:Y:S04]  /*04f0*/  LDG.E.U8 R25, desc[UR8][R2.64+0x7] ;  /* 0x0000070802197981 */ /* 0x000f28000c1e1100 */
[----:B------:R-:W4:Y:S04]  /*0500*/  LDG.E.U8 R11, desc[UR8][R2.64+0x6] ;  /* 0x00000608020b7981 */ /* 0x000f28000c1e1100 */
[----:B------:R0:W4:Y:S01]  /*0510*/  LDG.E.U8 R26, desc[UR8][R2.64+0x5] ;  /* 0x00000508021a7981 */ /* 0x000122000c1e1100 */
[----:B------:R-:W-:Y:S01]  /*0520*/  UIADD3 UR7, UPT, UPT, UR7, 0x10, URZ ;  /* 0x0000001007077890 */ /* 0x000fe2000fffe0ff */
[----:B------:R-:W-:-:S03]  /*0530*/  IDP.4A.S8.S8 R10, R28, R27, R10 ;  /* 0x0000001b1c0a7226 */ /* 0x000fc6000000060a */
[----:B------:R-:W-:Y:S01]  /*0540*/  UISETP.NE.AND UP1, UPT, UR7, URZ, UPT ;  /* 0x000000ff0700728c */ /* 0x000fe2000bf25270 */
[----:B0-----:R-:W-:Y:S01]  /*0550*/  IADD3 R2, P0, PT, R2, 0x10, RZ ;  /* 0x0000001002027810 */ /* 0x001fe20007f1e0ff */
[----:B------:R-:W-:-:S04]  /*0560*/  VIADD R8, R8, 0x10 ;  /* 0x0000001008087836 */ /* 0x000fc80000000000 */
[----:B------:R-:W-:Y:S01]  /*0570*/  IMAD.X R3, RZ, RZ, R3, P0 ;  /* 0x000000ffff037224 */ /* 0x000fe200000e0603 */
[----:B---3--:R-:W-:Y:S02]  /*0580*/  PRMT R21, R21, 0x3340, R18 ;  /* 0x0000334015157816 */ /* 0x008fe40000000012 */
[----:B--2---:R-:W-:-:S04]  /*0590*/  PRMT R20, R23, 0x3340, R20 ;  /* 0x0000334017147816 */ /* 0x004fc80000000014 */
[----:B------:R-:W-:Y:S02]  /*05a0*/  PRMT R21, R20, 0x5410, R21 ;  /* 0x0000541014157816 */ /* 0x000fe40000000015 */
[----:B-----5:R-:W-:Y:S02]  /*05b0*/  PRMT R12, R19, 0x3340, R12 ;  /* 0x00003340130c7816 */ /* 0x020fe4000000000c */
[----:B----4-:R-:W-:Y:S02]  /*05c0*/  PRMT R17, R17, 0x3340, R14 ;  /* 0x0000334011117816 */ /* 0x010fe4000000000e */
[----:B------:R-:W-:Y:S02]  /*05d0*/  PRMT R15, R16, 0x3340, R15 ;  /* 0x00003340100f7816 */ /* 0x000fe4000000000f */
[----:B------:R-:W-:Y:S02]  /*05e0*/  PRMT R12, R17, 0x5410, R12 ;  /* 0x00005410110c7816 */ /* 0x000fe4000000000c */
[----:B------:R-:W-:-:S03]  /*05f0*/  PRMT R22, R22, 0x3340, R13 ;  /* 0x0000334016167816 */ /* 0x000fc6000000000d */
[----:B------:R-:W-:Y:S01]  /*0600*/  IDP.4A.S8.S8 R10, R12, R21, R10 ;  /* 0x000000150c0a7226 */ /* 0x000fe2000000060a */
[----:B------:R-:W-:Y:S02]  /*0610*/  PRMT R15, R22, 0x5410, R15 ;  /* 0x00005410160f7816 */ /* 0x000fe4000000000f */
[----:B------:R-:W-:Y:S02]  /*0620*/  PRMT R24, R25, 0x3340, R24 ;  /* 0x0000334019187816 */ /* 0x000fe40000000018 */
[----:B------:R-:W-:-:S04]  /*0630*/  PRMT R11, R26, 0x3340, R11 ;  /* 0x000033401a0b7816 */ /* 0x000fc8000000000b */
[----:B------:R-:W-:-:S05]  /*0640*/  PRMT R11, R11, 0x5410, R24 ;  /* 0x000054100b0b7816 */ /* 0x000fca0000000018 */
[----:B------:R-:W-:Y:S01]  /*0650*/  IDP.4A.S8.S8 R10, R15, R11, R10 ;  /* 0x0000000b0f0a7226 */ /* 0x000fe2000000060a */
[----:B------:R-:W-:Y:S06]  /*0660*/  BRA.U UP1, `(.L_x_2) ;  /* 0xfffffff901f07547 */ /* 0x000fec000b83ffff */
.L_x_1:
[----:B------:R-:W-:Y:S05]  /*0670*/  BRA.U !UP0, `(.L_x_0) ;  /* 0x0000000508847547 */ /* 0x000fea000b800000 */
[----:B------:R-:W-:Y:S02]  /*0680*/  UISETP.GE.U32.AND UP0, UPT, UR6, 0x8, UPT ;  /* 0x000000080600788c */ /* 0x000fe4000bf06070 */
[----:B------:R-:W-:-:S04]  /*0690*/  ULOP3.LUT UR7, UR5, 0x7, URZ, 0xc0, !UPT ;  /* 0x0000000705077892 */ /* 0x000fc8000f8ec0ff */
[----:B------:R-:W-:-:S03]  /*06a0*/  UISETP.NE.AND UP1, UPT, UR7, URZ, UPT ;  /* 0x000000ff0700728c */ /* 0x000fc6000bf25270 */
[----:B------:R-:W-:Y:S08]  /*06b0*/  BRA.U !UP0, `(.L_x_3) ;  /* 0x0000000108a47547 */ /* 0x000ff0000b800000 */
[----:B------:R-:W0:Y:S01]  /*06c0*/  LDC.64 R12, c[0x0][0x388] ;  /* 0x0000e200ff0c7b82 */ /* 0x000e220000000a00 */
[----:B------:R-:W-:Y:S02]  /*06d0*/  VIADD R3, R6, UR4 ;  /* 0x0000000406037c36 */ /* 0x000fe40008000000 */
[----:B------:R-:W-:-:S05]  /*06e0*/  VIADD R5, R9, UR4 ;  /* 0x0000000409057c36 */ /* 0x000fca0008000000 */
[----:B------:R-:W1:Y:S01]  /*06f0*/  LDC.64 R14, c[0x0][0x380] ;  /* 0x0000e000ff0e7b82 */ /* 0x000e620000000a00 */
[----:B0-----:R-:W-:-:S04]  /*0700*/  IADD3 R12, P1, PT, R3, R12, RZ ;  /* 0x0000000c030c7210 */ /* 0x001fc80007f3e0ff */
[----:B------:R-:W-:Y:S02]  /*0710*/  LEA.HI.X.SX32 R13, R3, R13, 0x1, P1 ;  /* 0x0000000d030d7211 */ /* 0x000fe400008f0eff */
[----:B-1----:R-:W-:-:S03]  /*0720*/  IADD3 R2, P2, P3, R14, UR4, R9 ;  /* 0x000000040e027c10 */ /* 0x002fc6000fb5e009 */
[----:B------:R-:W2:Y:S01]  /*0730*/  LDG.E.U8 R18, desc[UR8][R12.64+0x4] ;  /* 0x000004080c127981 */ /* 0x000ea2000c1e1100 */
[----:B------:R-:W-:Y:S02]  /*0740*/  IADD3 R4, P0, PT, R5, R14, RZ ;  /* 0x0000000e05047210 */ /* 0x000fe40007f1e0ff */
[----:B------:R-:W-:Y:S01]  /*0750*/  IADD3.X R3, PT, PT, RZ, R15, RZ, P2, P3 ;  /* 0x0000000fff037210 */ /* 0x000fe200017e64ff */
[----:B------:R-:W2:Y:S02]  /*0760*/  LDG.E.U8 R19, desc[UR8][R12.64+0x3] ;  /* 0x000003080c137981 */ /* 0x000ea4000c1e1100 */
[----:B------:R-:W-:Y:S02]  /*0770*/  IMAD.X R5, RZ, RZ, R15, P0 ;  /* 0x000000ffff057224 */ /* 0x000fe400000e060f */
        /* <DEDUP_REMOVED lines=14> */
[----:B------:R-:W-:Y:S01]  /*0860*/  UIADD3 UR4, UPT, UPT, UR4, 0x8, URZ ;  /* 0x0000000804047890 */ /* 0x000fe2000fffe0ff */
[----:B--2---:R-:W-:-:S02]  /*0870*/  PRMT R18, R19, 0x3340, R18 ;  /* 0x0000334013127816 */ /* 0x004fc40000000012 */
[----:B---3--:R-:W-:-:S04]  /*0880*/  PRMT R21, R21, 0x3340, R20 ;  /* 0x0000334015157816 */ /* 0x008fc80000000014 */
[----:B------:R-:W-:Y:S02]  /*0890*/  PRMT R21, R21, 0x5410, R18 ;  /* 0x0000541015157816 */ /* 0x000fe40000000012 */
[----:B----4-:R-:W-:Y:S02]  /*08a0*/  PRMT R22, R23, 0x3340, R22 ;  /* 0x0000334017167816 */ /* 0x010fe40000000016 */
[----:B-----5:R-:W-:-:S04]  /*08b0*/  PRMT R25, R25, 0x3340, R24 ;  /* 0x0000334019197816 */ /* 0x020fc80000000018 */
[----:B------:R-:W-:Y:S02]  /*08c0*/  PRMT R22, R25, 0x5410, R22 ;  /* 0x0000541019167816 */ /* 0x000fe40000000016 */
[----:B------:R-:W-:-:S03]  /*08d0*/  PRMT R15, R16, 0x3340, R15 ;  /* 0x00003340100f7816 */ /* 0x000fc6000000000f */
[----:B------:R-:W-:Y:S01]  /*08e0*/  IDP.4A.S8.S8 R10, R21, R22, R10 ;  /* 0x00000016150a7226 */ /* 0x000fe2000000060a */
[----:B------:R-:W-:-:S04]  /*08f0*/  PRMT R8, R11, 0x3340, R8 ;  /* 0x000033400b087816 */ /* 0x000fc80000000008 */
[----:B------:R-:W-:Y:S02]  /*0900*/  PRMT R15, R8, 0x5410, R15 ;  /* 0x00005410080f7816 */ /* 0x000fe4000000000f */
[----:B------:R-:W-:Y:S02]  /*0910*/  PRMT R4, R17, 0x3340, R4 ;  /* 0x0000334011047816 */ /* 0x000fe40000000004 */
[----:B------:R-:W-:-:S04]  /*0920*/  PRMT R27, R27, 0x3340, R14 ;  /* 0x000033401b1b7816 */ /* 0x000fc8000000000e */
[----:B------:R-:W-:-:S05]  /*0930*/  PRMT R4, R27, 0x5410, R4 ;  /* 0x000054101b047816 */ /* 0x000fca0000000004 */
[----:B------:R-:W-:-:S07]  /*0940*/  IDP.4A.S8.S8 R10, R15, R4, R10 ;  /* 0x000000040f0a7226 */ /* 0x000fce000000060a */
.L_x_3:
        /* <DEDUP_REMOVED lines=11> */
[----:B-1----:R-:W-:-:S03]  /*0a00*/  IADD3 R12, P0, PT, R13, R4, RZ ;  /* 0x000000040d0c7210 */ /* 0x002fc60007f1e0ff */
[----:B------:R-:W2:Y:S01]  /*0a10*/  LDG.E.U8 R8, desc[UR8][R2.64] ;  /* 0x0000000802087981 */ /* 0x000ea2000c1e1100 */
[----:B------:R-:W-:Y:S01]  /*0a20*/  IADD3 R4, P2, P3, R4, UR4, R9 ;  /* 0x0000000404047c10 */ /* 0x000fe2000fb5e009 */
[----:B------:R-:W-:-:S03]  /*0a30*/  IMAD.X R13, RZ, RZ, R5, P0 ;  /* 0x000000ffff0d7224 */ /* 0x000fc600000e0605 */
[----:B------:R-:W-:Y:S01]  /*0a40*/  IADD3.X R5, PT, PT, RZ, R5, RZ, P2, P3 ;  /* 0x00000005ff057210 */ /* 0x000fe200017e64ff */
[----:B------:R-:W2:Y:S04]  /*0a50*/  LDG.E.U8 R11, desc[UR8][R2.64+0x3] ;  /* 0x00000308020b7981 */ /* 0x000ea8000c1e1100 */
[----:B------:R-:W3:Y:S04]  /*0a60*/  LDG.E.U8 R14, desc[UR8][R2.64+0x2] ;  /* 0x00000208020e7981 */ /* 0x000ee8000c1e1100 */
[----:B------:R-:W3:Y:S04]  /*0a70*/  LDG.E.U8 R15, desc[UR8][R2.64+0x1] ;  /* 0x00000108020f7981 */ /* 0x000ee8000c1e1100 */
[----:B------:R-:W4:Y:S04]  /*0a80*/  LDG.E.U8 R12, desc[UR8][R12.64] ;  /* 0x000000080c0c7981 */ /* 0x000f28000c1e1100 */
[----:B------:R-:W4:Y:S04]  /*0a90*/  LDG.E.U8 R17, desc[UR8][R4.64+0x3] ;  /* 0x0000030804117981 */ /* 0x000f28000c1e1100 */
        /* <DEDUP_REMOVED lines=8> */
[----:B------:R-:W-:-:S05]  /*0b20*/  PRMT R14, R19, 0x5410, R14 ;  /* 0x00005410130e7816 */ /* 0x000fca000000000e */
[----:B------:R-:W-:-:S07]  /*0b30*/  IDP.4A.S8.S8 R10, R11, R14, R10 ;  /* 0x0000000e0b0a7226 */ /* 0x000fce000000060a */
.L_x_4:
[----:B------:R-:W-:Y:S05]  /*0b40*/  BRA.U !UP1, `(.L_x_0) ;  /* 0x0000000109507547 */ /* 0x000fea000b800000 */
[----:B------:R-:W0:Y:S01]  /*0b50*/  LDCU.64 UR6, c[0x0][0x380] ;  /* 0x00007000ff0677ac */ /* 0x000e220008000a00 */
[----:B------:R-:W-:Y:S02]  /*0b60*/  VIADD R9, R9, UR4 ;  /* 0x0000000409097c36 */ /* 0x000fe40008000000 */
[----:B------:R-:W-:Y:S01]  /*0b70*/  VIADD R6, R6, UR4 ;  /* 0x0000000406067c36 */ /* 0x000fe20008000000 */
[----:B------:R-:W1:Y:S01]  /*0b80*/  LDCU.64 UR12, c[0x0][0x388] ;  /* 0x00007100ff0c77ac */ /* 0x000e620008000a00 */
[----:B------:R-:W-:Y:S01]  /*0b90*/  UIADD3 UR5, UPT, UPT, -UR5, URZ, URZ ;  /* 0x000000ff05057290 */ /* 0x000fe2000fffe1ff */
[----:B0-----:R-:W-:-:S05]  /*0ba0*/  IADD3 R9, P0, PT, R9, UR6, RZ ;  /* 0x0000000609097c10 */ /* 0x001fca000ff1e0ff */
[----:B-1----:R-:W-:-:S08]  /*0bb0*/  IMAD.X R8, RZ, RZ, UR7, P0 ;  /* 0x00000007ff087e24 */ /* 0x002fd000080e06ff */
.L_x_5:
[C---:B------:R-:W-:Y:S01]  /*0bc0*/  IADD3 R4, P0, PT, R6.reuse, UR12, RZ ;  /* 0x0000000c06047c10 */ /* 0x040fe2000ff1e0ff */
[----:B------:R-:W-:Y:S02]  /*0bd0*/  IMAD.MOV.U32 R3, RZ, RZ, R8 ;  /* 0x000000ffff037224 */ /* 0x000fe400078e0008 */
[----:B------:R-:W-:Y:S01]  /*0be0*/  IMAD.MOV.U32 R2, RZ, RZ, R9 ;  /* 0x000000ffff027224 */ /* 0x000fe200078e0009 */
[----:B------:R-:W-:-:S04]  /*0bf0*/  LEA.HI.X.SX32 R5, R6, UR13, 0x1, P0 ;  /* 0x0000000d06057c11 */ /* 0x000fc800080f0eff */
[----:B------:R-:W2:Y:S04]  /*0c00*/  LDG.E.S8 R3, desc[UR8][R2.64] ;  /* 0x0000000802037981 */ /* 0x000ea8000c1e1300 */
[----:B------:R-:W2:Y:S01]  /*0c10*/  LDG.E.S8 R4, desc[UR8][R4.64] ;  /* 0x0000000804047981 */ /* 0x000ea2000c1e1300 */
[----:B------:R-:W-:Y:S01]  /*0c20*/  UIADD3 UR5, UPT, UPT, UR5, 0x1, URZ ;  /* 0x0000000105057890 */ /* 0x000fe2000fffe0ff */
[----:B------:R-:W-:Y:S01]  /*0c30*/  IADD3 R9, P0, PT, R9, 0x1, RZ ;  /* 0x0000000109097810 */ /* 0x000fe20007f1e0ff */
[----:B------:R-:W-:Y:S02]  /*0c40*/  VIADD R6, R6, 0x1 ;  /* 0x0000000106067836 */ /* 0x000fe40000000000 */
[----:B------:R-:W-:Y:S02]  /*0c50*/  UISETP.NE.AND UP0, UPT, UR5, URZ, UPT ;  /* 0x000000ff0500728c */ /* 0x000fe4000bf05270 */
[----:B------:R-:W-:-:S02]  /*0c60*/  IMAD.X R8, RZ, RZ, R8, P0 ;  /* 0x000000ffff087224 */ /* 0x000fc400000e0608 */
[----:B--2---:R-:W-:-:S05]  /*0c70*/  IMAD R10, R3, R4, R10 ;  /* 0x00000004030a7224 */ /* 0x004fca00078e020a */
[----:B------:R-:W-:Y:S05]  /*0c80*/  BRA.U UP0, `(.L_x_5) ;  /* 0xfffffffd00cc7547 */ /* 0x000fea000b83ffff */
.L_x_0:
[----:B------:R-:W0:Y:S01]  /*0c90*/  LDCU.64 UR4, c[0x0][0x390] ;  /* 0x00007200ff0477ac */ /* 0x000e220008000a00 */
[----:B------:R-:W1:Y:S01]  /*0ca0*/  LDC.64 R2, c[0x0][0x398] ;  /* 0x0000e600ff027b82 */ /* 0x000e620000000a00 */
[----:B0-----:R-:W-:-:S04]  /*0cb0*/  IADD3 R4, P0, PT, R0, UR4, RZ ;  /* 0x0000000400047c10 */ /* 0x001fc8000ff1e0ff */
[----:B------:R-:W-:-:S06]  /*0cc0*/  LEA.HI.X.SX32 R5, R0, UR5, 0x1, P0 ;  /* 0x0000000500057c11 */ /* 0x000fcc00080f0eff */
[----:B------:R-:W2:Y:S01]  /*0cd0*/  LDG.E.S8 R5, desc[UR8][R4.64] ;  /* 0x0000000804057981 */ /* 0x000ea2000c1e1300 */
[----:B------:R-:W-:-:S04]  /*0ce0*/  IMAD R7, R7, UR11, R0 ;  /* 0x0000000b07077c24 */ /* 0x000fc8000f8e0200 */
[----:B-1----:R-:W-:-:S04]  /*0cf0*/  IMAD.WIDE R2, R7, 0x4, R2 ;  /* 0x0000000407027825 */ /* 0x002fc800078e0202 */
[----:B--2---:R-:W-:-:S06]  /*0d00*/  IMAD.IADD R10, R5, 0x1, R10 ;  /* 0x00000001050a7824 */ /* 0x004fcc00078e020a */
[----:B------:R-:W0:Y:S02]  /*0d10*/  I2F.F16 R10, R10 ;  /* 0x0000000a000a7306 */ /* 0x000e240000200c00 */
[----:B0-----:R-:W-:-:S05]  /*0d20*/  HADD2.F32 R0, -RZ, R10.H0_H0 ;  /* 0x2000000aff007230 */ /* 0x001fca0000004100 */
[----:B------:R-:W-:-:S05]  /*0d30*/  FMNMX R7, RZ, R0, !PT ;  /* 0x00000000ff077209 */ /* 0x000fca0007800000 */
[----:B------:R-:W-:Y:S01]  /*0d40*/  STG.E desc[UR8][R2.64], R7 ;  /* 0x0000000702007986 */ /* 0x000fe2000c101908 */
[----:B------:R-:W-:Y:S05]  /*0d50*/  EXIT ;  /* 0x000000000000794d */ /* 0x000fea0003800000 */
.L_x_6:
[----:B------:R-:W-:-:S00]  /*0d60*/  BRA `(.L_x_6) ;  /* 0xfffffffc00fc7947 */ /* 0x000fc0000383ffff */
[----:B------:R-:W-:-:S00]  /*0d70*/  NOP ;  /* 0x0000000000007918 */ /* 0x000fc00000000000 */
        /* <DEDUP_REMOVED lines=8> */
.L_x_7:


//--------------------- .nv.shared.reserved.0     --------------------------
	.section	.nv.shared.reserved.0,"aw",@nobits
	.weak		__nv_reservedSMEM_offset_0_alias
	.size		__nv_reservedSMEM_offset_0_alias, 0, 64
	.other		__nv_reservedSMEM_offset_0_alias,@"STO_CUDA_RESERVED_SHARED STV_DEFAULT"
__nv_reservedSMEM_offset_0_alias:
	.zero		0
	.zero		64


//--------------------- .nv.constant0._Z29fused_linear_relu_kernel_int8PKaS0_S0_Pfiiii --------------------------
	.section	.nv.constant0._Z29fused_linear_relu_kernel_int8PKaS0_S0_Pfiiii,"a",@progbits
	.sectionflags	@""
	.align	4
.nv.constant0._Z29fused_linear_relu_kernel_int8PKaS0_S0_Pfiiii:
	.zero		944


//--------------------- SYMBOLS --------------------------

	.type		.nv.reservedSmem.offset0,@object
	.size		.nv.reservedSmem.offset0,0x4
